	.headerflags	@"EF_CUDA_TEXMODE_UNIFIED EF_CUDA_64BIT_ADDRESS EF_CUDA_ACCELERATORS EF_CUDA_SM90 EF_CUDA_VIRTUAL_SM(EF_CUDA_SM90)"
	.elftype	@"ET_EXEC"


//--------------------- .nv.info                  --------------------------
	.section	.nv.info,"",@"SHT_CUDA_INFO"
	.align	4


	//----- nvinfo : EIATTR_REGCOUNT
	.align		4
        /*0000*/ 	.byte	0x04, 0x2f
        /*0002*/ 	.short	(.L_3 - .L_2)
	.align		4
.L_2:
        /*0004*/ 	.word	index@(triton_poi_fused__native_batch_norm_legit_no_training_convolution_elu_0)
        /*0008*/ 	.word	0x0000001c


	//----- nvinfo : EIATTR_MIN_STACK_SIZE
	.align		4
.L_3:
        /*000c*/ 	.byte	0x04, 0x12
        /*000e*/ 	.short	(.L_5 - .L_4)
	.align		4
.L_4:
        /*0010*/ 	.word	index@(triton_poi_fused__native_batch_norm_legit_no_training_convolution_elu_0)
        /*0014*/ 	.word	0x00000000


	//----- nvinfo : EIATTR_FRAME_SIZE
	.align		4
.L_5:
        /*0018*/ 	.byte	0x04, 0x11
        /*001a*/ 	.short	(.L_7 - .L_6)
	.align		4
.L_6:
        /*001c*/ 	.word	index@(triton_poi_fused__native_batch_norm_legit_no_training_convolution_elu_0)
        /*0020*/ 	.word	0x00000000


	//----- nvinfo : EIATTR_MIN_STACK_SIZE
	.align		4
.L_7:
        /*0024*/ 	.byte	0x04, 0x12
        /*0026*/ 	.short	(.L_9 - .L_8)
	.align		4
.L_8:
        /*0028*/ 	.word	index@(triton_poi_fused__native_batch_norm_legit_no_training_convolution_elu_0)
        /*002c*/ 	.word	0x00000000
.L_9:


//--------------------- .nv.info.triton_poi_fused__native_batch_norm_legit_no_training_convolution_elu_0 --------------------------
	.section	.nv.info.triton_poi_fused__native_batch_norm_legit_no_training_convolution_elu_0,"",@"SHT_CUDA_INFO"
	.sectionflags	@""
	.align	4


	//----- nvinfo : EIATTR_CUDA_API_VERSION
	.align		4
        /*0000*/ 	.byte	0x04, 0x37
        /*0002*/ 	.short	(.L_11 - .L_10)
.L_10:
        /*0004*/ 	.word	0x0000007c


	//----- nvinfo : EIATTR_KPARAM_INFO
	.align		4
.L_11:
        /*0008*/ 	.byte	0x04, 0x17
        /*000a*/ 	.short	(.L_13 - .L_12)
.L_12:
        /*000c*/ 	.word	0x00000000
        /*0010*/ 	.short	0x0007
        /*0012*/ 	.short	0x0038
        /*0014*/ 	.byte	0x00, 0xf0, 0x11, 0x00


	//----- nvinfo : EIATTR_KPARAM_INFO
	.align		4
.L_13:
        /*0018*/ 	.byte	0x04, 0x17
        /*001a*/ 	.short	(.L_15 - .L_14)
.L_14:
        /*001c*/ 	.word	0x00000000
        /*0020*/ 	.short	0x0006
        /*0022*/ 	.short	0x0030
        /*0024*/ 	.byte	0x00, 0xf4, 0x21, 0x00


	//----- nvinfo : EIATTR_KPARAM_INFO
	.align		4
.L_15:
        /*0028*/ 	.byte	0x04, 0x17
        /*002a*/ 	.short	(.L_17 - .L_16)
.L_16:
        /*002c*/ 	.word	0x00000000
        /*0030*/ 	.short	0x0005
        /*0032*/ 	.short	0x0028
        /*0034*/ 	.byte	0x00, 0xf4, 0x21, 0x00


	//----- nvinfo : EIATTR_KPARAM_INFO
	.align		4
.L_17:
        /*0038*/ 	.byte	0x04, 0x17
        /*003a*/ 	.short	(.L_19 - .L_18)
.L_18:
        /*003c*/ 	.word	0x00000000
        /*0040*/ 	.short	0x0004
        /*0042*/ 	.short	0x0020
        /*0044*/ 	.byte	0x00, 0xf4, 0x21, 0x00


	//----- nvinfo : EIATTR_KPARAM_INFO
	.align		4
.L_19:
        /*0048*/ 	.byte	0x04, 0x17
        /*004a*/ 	.short	(.L_21 - .L_20)
.L_20:
        /*004c*/ 	.word	0x00000000
        /*0050*/ 	.short	0x0003
        /*0052*/ 	.short	0x0018
        /*0054*/ 	.byte	0x00, 0xf4, 0x21, 0x00


	//----- nvinfo : EIATTR_KPARAM_INFO
	.align		4
.L_21:
        /*0058*/ 	.byte	0x04, 0x17
        /*005a*/ 	.short	(.L_23 - .L_22)
.L_22:
        /*005c*/ 	.word	0x00000000
        /*0060*/ 	.short	0x0002
        /*0062*/ 	.short	0x0010
        /*0064*/ 	.byte	0x00, 0xf4, 0x21, 0x00


	//----- nvinfo : EIATTR_KPARAM_INFO
	.align		4
.L_23:
        /*0068*/ 	.byte	0x04, 0x17
        /*006a*/ 	.short	(.L_25 - .L_24)
.L_24:
        /*006c*/ 	.word	0x00000000
        /*0070*/ 	.short	0x0001
        /*0072*/ 	.short	0x0008
        /*0074*/ 	.byte	0x00, 0xf4, 0x21, 0x00


	//----- nvinfo : EIATTR_KPARAM_INFO
	.align		4
.L_25:
        /*0078*/ 	.byte	0x04, 0x17
        /*007a*/ 	.short	(.L_27 - .L_26)
.L_26:
        /*007c*/ 	.word	0x00000000
        /*0080*/ 	.short	0x0000
        /*0082*/ 	.short	0x0000
        /*0084*/ 	.byte	0x00, 0xf4, 0x21, 0x00


	//----- nvinfo : EIATTR_SPARSE_MMA_MASK
	.align		4
.L_27:
        /*0088*/ 	.byte	0x03, 0x50
        /*008a*/ 	.short	0x0000


	//----- nvinfo : EIATTR_MAXREG_COUNT
	.align		4
        /*008c*/ 	.byte	0x03, 0x1b
        /*008e*/ 	.short	0x00ff


	//----- nvinfo : EIATTR_EXIT_INSTR_OFFSETS
	.align		4
        /*0090*/ 	.byte	0x04, 0x1c
        /*0092*/ 	.short	(.L_29 - .L_28)


	//   ....[0]....
.L_28:
        /*0094*/ 	.word	0x00000850


	//   ....[1]....
        /*0098*/ 	.word	0x00000870


	//----- nvinfo : EIATTR_REQNTID
	.align		4
.L_29:
        /*009c*/ 	.byte	0x04, 0x10
        /*009e*/ 	.short	(.L_31 - .L_30)
.L_30:
        /*00a0*/ 	.word	0x00000080
        /*00a4*/ 	.word	0x00000001
        /*00a8*/ 	.word	0x00000001


	//----- nvinfo : EIATTR_CBANK_PARAM_SIZE
	.align		4
.L_31:
        /*00ac*/ 	.byte	0x03, 0x19
        /*00ae*/ 	.short	0x003c


	//----- nvinfo : EIATTR_PARAM_CBANK
	.align		4
        /*00b0*/ 	.byte	0x04, 0x0a
        /*00b2*/ 	.short	(.L_33 - .L_32)
	.align		4
.L_32:
        /*00b4*/ 	.word	index@(.nv.constant0.triton_poi_fused__native_batch_norm_legit_no_training_convolution_elu_0)
        /*00b8*/ 	.short	0x0210
        /*00ba*/ 	.short	0x003c


	//----- nvinfo : EIATTR_SW_WAR
	.align		4
.L_33:
        /*00bc*/ 	.byte	0x04, 0x36
        /*00be*/ 	.short	(.L_35 - .L_34)
.L_34:
        /*00c0*/ 	.word	0x00000008
.L_35:


//--------------------- .nv.callgraph             --------------------------
	.section	.nv.callgraph,"",@"SHT_CUDA_CALLGRAPH"
	.align	4
	.sectionentsize	8
	.align		4
        /*0000*/ 	.word	0x00000000
	.align		4
        /*0004*/ 	.word	0xffffffff
	.align		4
        /*0008*/ 	.word	0x00000000
	.align		4
        /*000c*/ 	.word	0xfffffffe
	.align		4
        /*0010*/ 	.word	0x00000000
	.align		4
        /*0014*/ 	.word	0xfffffffd
	.align		4
        /*0018*/ 	.word	0x00000000
	.align		4
        /*001c*/ 	.word	0xfffffffc


//--------------------- .nv.constant4             --------------------------
	.section	.nv.constant4,"a",@progbits
	.align	8
	.align		8
.nv.constant4:
        /*0000*/ 	.dword	_$_str
	.align		8
        /*0008*/ 	.dword	_$_str_$_2


//--------------------- .text.triton_poi_fused__native_batch_norm_legit_no_training_convolution_elu_0 --------------------------
	.section	.text.triton_poi_fused__native_batch_norm_legit_no_training_convolution_elu_0,"ax",@progbits
	.align	128
        .global         triton_poi_fused__native_batch_norm_legit_no_training_convolution_elu_0
        .type           triton_poi_fused__native_batch_norm_legit_no_training_convolution_elu_0,@function
        .size           triton_poi_fused__native_batch_norm_legit_no_training_convolution_elu_0,(.L_x_1 - triton_poi_fused__native_batch_norm_legit_no_training_convolution_elu_0)
        .other          triton_poi_fused__native_batch_norm_legit_no_training_convolution_elu_0,@"STO_CUDA_ENTRY STV_DEFAULT"
triton_poi_fused__native_batch_norm_legit_no_training_convolution_elu_0:
.text.triton_poi_fused__native_batch_norm_legit_no_training_convolution_elu_0:
[----:B------:R-:W0:Y:S01]  /*0000*/  LDC R1, c[0x0][0x28] ;  /* 0x00000a00ff017b82 */ /* 0x000e220000000800 */
[----:B------:R-:W1:Y:S07]  /*0010*/  S2R R0, SR_TID.X ;  /* 0x0000000000007919 */ /* 0x000e6e0000002100 */
[----:B------:R-:W2:Y:S01]  /*0020*/  LDC.64 R18, c[0x0][0x230] ;  /* 0x00008c00ff127b82 */ /* 0x000ea20000000a00 */
[----:B------:R-:W-:Y:S02]  /*0030*/  CS2R R14, SRZ ;  /* 0x00000000000e7805 */ /* 0x000fe4000001ff00 */
[----:B------:R-:W-:Y:S01]  /*0040*/  CS2R R12, SRZ ;  /* 0x00000000000c7805 */ /* 0x000fe2000001ff00 */
[----:B------:R-:W3:Y:S01]  /*0050*/  S2R R5, SR_CTAID.X ;  /* 0x0000000000057919 */ /* 0x000ee20000002500 */
[----:B------:R-:W-:-:S03]  /*0060*/  ULDC.64 UR4, c[0x0][0x208] ;  /* 0x0000820000047ab9 */ /* 0x000fc60000000a00 */
[----:B------:R-:W4:Y:S08]  /*0070*/  LDC.64 R24, c[0x0][0x220] ;  /* 0x00008800ff187b82 */ /* 0x000f300000000a00 */
[----:B------:R-:W5:Y:S08]  /*0080*/  LDC.64 R8, c[0x0][0x228] ;  /* 0x00008a00ff087b82 */ /* 0x000f700000000a00 */
[----:B------:R-:W4:Y:S01]  /*0090*/  LDC.64 R10, c[0x0][0x238] ;  /* 0x00008e00ff0a7b82 */ /* 0x000f220000000a00 */
[----:B-1----:R-:W-:-:S07]  /*00a0*/  SHF.L.U32 R0, R0, 0x1, RZ ;  /* 0x0000000100007819 */ /* 0x002fce00000006ff */
[----:B------:R-:W1:Y:S01]  /*00b0*/  LDC.64 R6, c[0x0][0x240] ;  /* 0x00009000ff067b82 */ /* 0x000e620000000a00 */
[----:B---3--:R-:W-:Y:S02]  /*00c0*/  SHF.R.S32.HI R3, RZ, 0x17, R5 ;  /* 0x00000017ff037819 */ /* 0x008fe40000011405 */
[----:B------:R-:W-:Y:S02]  /*00d0*/  LOP3.LUT R0, R0, 0xfe, RZ, 0xc0, !PT ;  /* 0x000000fe00007812 */ /* 0x000fe400078ec0ff */
[----:B------:R-:W-:Y:S02]  /*00e0*/  SGXT R3, R3, 0x1 ;  /* 0x000000010303781a */ /* 0x000fe40000000200 */
[----:B------:R-:W-:-:S04]  /*00f0*/  LEA R0, R5, R0, 0x8 ;  /* 0x0000000005007211 */ /* 0x000fc800078e40ff */
[----:B------:R-:W-:Y:S02]  /*0100*/  LEA.HI R3, R3, R0, RZ, 0x3 ;  /* 0x0000000003037211 */ /* 0x000fe400078f18ff */
[----:B------:R-:W-:Y:S02]  /*0110*/  ISETP.GE.AND P0, PT, R0, 0x100, PT ;  /* 0x000001000000780c */ /* 0x000fe40003f06270 */
[----:B------:R-:W-:-:S04]  /*0120*/  SHF.R.S32.HI R3, RZ, 0x3, R3 ;  /* 0x00000003ff037819 */ /* 0x000fc80000011403 */
[----:B------:R-:W-:-:S04]  /*0130*/  LEA.HI R2, R3, R3, RZ, 0x3 ;  /* 0x0000000303027211 */ /* 0x000fc800078f18ff */
[----:B------:R-:W-:-:S04]  /*0140*/  LOP3.LUT R2, R2, 0xfffffff8, RZ, 0xc0, !PT ;  /* 0xfffffff802027812 */ /* 0x000fc800078ec0ff */
[----:B------:R-:W-:Y:S02]  /*0150*/  IADD3 R17, R3, -R2, RZ ;  /* 0x8000000203117210 */ /* 0x000fe40007ffe0ff */
[----:B------:R-:W3:Y:S03]  /*0160*/  LDC.64 R2, c[0x0][0x210] ;  /* 0x00008400ff027b82 */ /* 0x000ee60000000a00 */
[----:B--2---:R-:W-:-:S05]  /*0170*/  IMAD.WIDE R18, R17, 0x4, R18 ;  /* 0x0000000411127825 */ /* 0x004fca00078e0212 */
[----:B------:R-:W2:Y:S04]  /*0180*/  @!P0 LDG.E.EL R14, desc[UR4][R18.64] ;  /* 0x00000004120e8981 */ /* 0x000ea8000c2e1900 */
[----:B------:R1:W2:Y:S01]  /*0190*/  @!P0 LDG.E.EL R12, desc[UR4][R18.64] ;  /* 0x00000004120c8981 */ /* 0x0002a2000c2e1900 */
[----:B------:R-:W-:Y:S01]  /*01a0*/  HFMA2.MMA R16, -RZ, RZ, 0, 0 ;  /* 0x00000000ff107435 */ /* 0x000fe200000001ff */
[----:B------:R-:W-:Y:S01]  /*01b0*/  CS2R R4, SRZ ;  /* 0x0000000000047805 */ /* 0x000fe2000001ff00 */
[----:B----4-:R-:W-:-:S04]  /*01c0*/  IMAD.WIDE R24, R17, 0x4, R24 ;  /* 0x0000000411187825 */ /* 0x010fc800078e0218 */
[C---:B-----5:R-:W-:Y:S01]  /*01d0*/  IMAD.WIDE R8, R17.reuse, 0x4, R8 ;  /* 0x0000000411087825 */ /* 0x060fe200078e0208 */
[----:B------:R-:W4:Y:S03]  /*01e0*/  @!P0 LDG.E.EL R13, desc[UR4][R24.64] ;  /* 0x00000004180d8981 */ /* 0x000f26000c2e1900 */
[----:B---3--:R-:W-:Y:S01]  /*01f0*/  IMAD.WIDE R2, R0, 0x4, R2 ;  /* 0x0000000400027825 */ /* 0x008fe200078e0202 */
[----:B01----:R-:W-:Y:S01]  /*0200*/  CS2R R18, SRZ ;  /* 0x0000000000127805 */ /* 0x003fe2000001ff00 */
[----:B------:R-:W3:Y:S02]  /*0210*/  @!P0 LDG.E.EL R16, desc[UR4][R24.64] ;  /* 0x0000000418108981 */ /* 0x000ee4000c2e1900 */
[C---:B------:R-:W-:Y:S02]  /*0220*/  IMAD.WIDE R10, R17.reuse, 0x4, R10 ;  /* 0x00000004110a7825 */ /* 0x040fe400078e020a */
[----:B------:R-:W4:Y:S02]  /*0230*/  @!P0 LDG.E.64 R4, desc[UR4][R2.64] ;  /* 0x0000000402048981 */ /* 0x000f24000c1e1b00 */
[----:B------:R-:W-:Y:S01]  /*0240*/  IMAD.WIDE R6, R17, 0x4, R6 ;  /* 0x0000000411067825 */ /* 0x000fe200078e0206 */
[----:B------:R-:W-:Y:S01]  /*0250*/  HFMA2.MMA R17, -RZ, RZ, 0, 0 ;  /* 0x00000000ff117435 */ /* 0x000fe200000001ff */
[----:B------:R-:W5:Y:S01]  /*0260*/  @!P0 LDG.E.EL R15, desc[UR4][R8.64] ;  /* 0x00000004080f8981 */ /* 0x000f62000c2e1900 */
[----:B------:R-:W-:-:S03]  /*0270*/  MOV R20, RZ ;  /* 0x000000ff00147202 */ /* 0x000fc60000000f00 */
[----:B------:R0:W3:Y:S01]  /*0280*/  @!P0 LDG.E.EL R18, desc[UR4][R8.64] ;  /* 0x0000000408128981 */ /* 0x0000e2000c2e1900 */
[----:B------:R-:W-:-:S03]  /*0290*/  MOV R22, RZ ;  /* 0x000000ff00167202 */ /* 0x000fc60000000f00 */
[----:B------:R-:W3:Y:S04]  /*02a0*/  @!P0 LDG.E.EL R20, desc[UR4][R10.64] ;  /* 0x000000040a148981 */ /* 0x000ee8000c2e1900 */
[----:B------:R-:W5:Y:S04]  /*02b0*/  @!P0 LDG.E.EL R17, desc[UR4][R6.64] ;  /* 0x0000000406118981 */ /* 0x000f68000c2e1900 */
[----:B------:R1:W5:Y:S04]  /*02c0*/  @!P0 LDG.E.EL R22, desc[UR4][R10.64] ;  /* 0x000000040a168981 */ /* 0x000368000c2e1900 */
[----:B------:R2:W5:Y:S01]  /*02d0*/  @!P0 LDG.E.EL R19, desc[UR4][R6.64] ;  /* 0x0000000406138981 */ /* 0x000562000c2e1900 */
[----:B0-----:R-:W-:Y:S01]  /*02e0*/  HFMA2.MMA R8, -RZ, RZ, 1.625, 0 ;  /* 0x3e800000ff087435 */ /* 0x001fe200000001ff */
[----:B-1----:R-:W-:Y:S01]  /*02f0*/  MOV R11, 0x3ab5ebe6 ;  /* 0x3ab5ebe6000b7802 */ /* 0x002fe20000000f00 */
[----:B--2---:R-:W-:Y:S01]  /*0300*/  FADD R14, R14, 9.9999997473787516356e-06 ;  /* 0x3727c5ac0e0e7421 */ /* 0x004fe20000000000 */
[----:B------:R-:W-:-:S03]  /*0310*/  FADD R12, R12, 9.9999997473787516356e-06 ;  /* 0x3727c5ac0c0c7421 */ /* 0x000fc60000000000 */
[----:B------:R-:W0:Y:S08]  /*0320*/  MUFU.SQRT R21, R14 ;  /* 0x0000000e00157308 */ /* 0x000e300000002000 */
[----:B------:R-:W1:Y:S01]  /*0330*/  MUFU.SQRT R23, R12 ;  /* 0x0000000c00177308 */ /* 0x000e620000002000 */
[C---:B0-----:R-:W-:Y:S02]  /*0340*/  FSETP.GT.AND P1, PT, R21.reuse, 8.50705917302346158658e+37, PT ;  /* 0x7e8000001500780b */ /* 0x041fe40003f24000 */
[----:B------:R-:W-:-:S02]  /*0350*/  FSETP.GEU.AND P3, PT, R21, 1.175494350822287508e-38, PT ;  /* 0x008000001500780b */ /* 0x000fc40003f6e000 */
[C---:B-1----:R-:W-:Y:S02]  /*0360*/  FSETP.GT.AND P2, PT, R23.reuse, 8.50705917302346158658e+37, PT ;  /* 0x7e8000001700780b */ /* 0x042fe40003f44000 */
[----:B------:R-:W-:-:S07]  /*0370*/  FSETP.GEU.AND P4, PT, R23, 1.175494350822287508e-38, PT ;  /* 0x008000001700780b */ /* 0x000fce0003f8e000 */
[----:B------:R-:W-:-:S04]  /*0380*/  @P1 FMUL R21, R21, 0.25 ;  /* 0x3e80000015151820 */ /* 0x000fc80000400000 */
[----:B------:R-:W-:Y:S01]  /*0390*/  @!P3 FMUL R21, R21, 16777216 ;  /* 0x4b8000001515b820 */ /* 0x000fe20000400000 */
[----:B------:R-:W-:-:S04]  /*03a0*/  @P2 FMUL R23, R23, 0.25 ;  /* 0x3e80000017172820 */ /* 0x000fc80000400000 */
[----:B------:R-:W-:Y:S01]  /*03b0*/  @!P4 FMUL R23, R23, 16777216 ;  /* 0x4b8000001717c820 */ /* 0x000fe20000400000 */
[----:B------:R-:W0:Y:S01]  /*03c0*/  MUFU.RCP R21, R21 ;  /* 0x0000001500157308 */ /* 0x000e220000001000 */
[----:B------:R-:W-:-:S07]  /*03d0*/  FSEL R6, R8, 1, P1 ;  /* 0x3f80000008067808 */ /* 0x000fce0000800000 */
[----:B------:R-:W1:Y:S01]  /*03e0*/  MUFU.RCP R23, R23 ;  /* 0x0000001700177308 */ /* 0x000e620000001000 */
[----:B------:R-:W-:Y:S01]  /*03f0*/  FSEL R8, R8, 1, P2 ;  /* 0x3f80000008087808 */ /* 0x000fe20001000000 */
[----:B------:R-:W-:Y:S01]  /*0400*/  @!P3 FMUL R6, R6, 16777216 ;  /* 0x4b8000000606b820 */ /* 0x000fe20000400000 */
[----:B----4-:R-:W-:Y:S01]  /*0410*/  FADD R4, R13, R4 ;  /* 0x000000040d047221 */ /* 0x010fe20000000000 */
[----:B---3--:R-:W-:Y:S02]  /*0420*/  FADD R5, R16, R5 ;  /* 0x0000000510057221 */ /* 0x008fe40000000000 */
[----:B------:R-:W-:Y:S01]  /*0430*/  @!P4 FMUL R8, R8, 16777216 ;  /* 0x4b8000000808c820 */ /* 0x000fe20000400000 */
[----:B0-----:R-:W-:Y:S01]  /*0440*/  FMUL R6, R21, R6 ;  /* 0x0000000615067220 */ /* 0x001fe20000400000 */
[----:B-----5:R-:W-:Y:S01]  /*0450*/  FADD R15, R4, -R15 ;  /* 0x8000000f040f7221 */ /* 0x020fe20000000000 */
[----:B------:R-:W-:-:S03]  /*0460*/  FADD R18, R5, -R18 ;  /* 0x8000001205127221 */ /* 0x000fc60000000000 */
[----:B------:R-:W-:Y:S01]  /*0470*/  FMUL R6, R15, R6 ;  /* 0x000000060f067220 */ /* 0x000fe20000400000 */
[----:B-1----:R-:W-:-:S03]  /*0480*/  FMUL R7, R23, R8 ;  /* 0x0000000817077220 */ /* 0x002fc60000400000 */
[----:B------:R-:W-:Y:S01]  /*0490*/  FFMA R17, R6, R20, R17 ;  /* 0x0000001406117223 */ /* 0x000fe20000000011 */
[----:B------:R-:W-:-:S03]  /*04a0*/  FMUL R18, R18, R7 ;  /* 0x0000000712127220 */ /* 0x000fc60000400000 */
[----:B------:R-:W-:Y:S01]  /*04b0*/  FMUL R6, R17, 1.4426950216293334961 ;  /* 0x3fb8aa3b11067820 */ /* 0x000fe20000400000 */
[----:B------:R-:W-:-:S04]  /*04c0*/  FFMA R19, R18, R22, R19 ;  /* 0x0000001612137223 */ /* 0x000fc80000000013 */
[----:B------:R-:W-:Y:S01]  /*04d0*/  FMUL R8, R19, 1.4426950216293334961 ;  /* 0x3fb8aa3b13087820 */ /* 0x000fe20000400000 */
[----:B------:R-:W0:Y:S01]  /*04e0*/  FRND R6, R6 ;  /* 0x0000000600067307 */ /* 0x000e220000201000 */
[----:B------:R-:W-:Y:S01]  /*04f0*/  FADD.FTZ R7, |R17|, -RZ ;  /* 0x800000ff11077221 */ /* 0x000fe20000010200 */
[----:B------:R-:W-:-:S06]  /*0500*/  FADD.FTZ R9, |R19|, -RZ ;  /* 0x800000ff13097221 */ /* 0x000fcc0000010200 */
[----:B------:R-:W1:Y:S01]  /*0510*/  FRND R8, R8 ;  /* 0x0000000800087307 */ /* 0x000e620000201000 */
[----:B------:R-:W-:Y:S02]  /*0520*/  FSETP.GEU.AND P1, PT, R7, 0.40999999642372131348, PT ;  /* 0x3ed1eb850700780b */ /* 0x000fe40003f2e000 */
[----:B------:R-:W-:Y:S02]  /*0530*/  FSETP.GEU.AND P2, PT, R9, 0.40999999642372131348, PT ;  /* 0x3ed1eb850900780b */ /* 0x000fe40003f4e000 */
[----:B0-----:R-:W-:-:S05]  /*0540*/  FSEL R10, R6, RZ, P1 ;  /* 0x000000ff060a7208 */ /* 0x001fca0000800000 */
[----:B------:R-:W-:Y:S01]  /*0550*/  FFMA.FTZ R7, -R10, 0.693145751953125, R17 ;  /* 0x3f3172000a077823 */ /* 0x000fe20000010111 */
[----:B-1----:R-:W-:-:S03]  /*0560*/  FSEL R12, R8, RZ, P2 ;  /* 0x000000ff080c7208 */ /* 0x002fc60001000000 */
[----:B------:R-:W-:Y:S02]  /*0570*/  FFMA.FTZ R7, -R10, 1.428606765330187045e-06, R7 ;  /* 0x35bfbe8e0a077823 */ /* 0x000fe40000010107 */
[C---:B------:R-:W-:Y:S01]  /*0580*/  FFMA.FTZ R9, -R12.reuse, 0.693145751953125, R19 ;  /* 0x3f3172000c097823 */ /* 0x040fe20000010113 */
[C---:B------:R-:W-:Y:S01]  /*0590*/  FSETP.NEU.AND P3, PT, R12.reuse, 128, PT ;  /* 0x430000000c00780b */ /* 0x040fe20003f6d000 */
[CC--:B------:R-:W-:Y:S02]  /*05a0*/  FFMA.FTZ R6, R7.reuse, R11.reuse, 0.0083824126049876213074 ;  /* 0x3c09566307067423 */ /* 0x0c0fe4000001000b */
[----:B------:R-:W-:Y:S01]  /*05b0*/  FFMA.FTZ R14, -R12, 1.428606765330187045e-06, R9 ;  /* 0x35bfbe8e0c0e7823 */ /* 0x000fe20000010109 */
[----:B------:R-:W-:Y:S01]  /*05c0*/  FSETP.NEU.AND P5, PT, R10, 128, PT ;  /* 0x430000000a00780b */ /* 0x000fe20003fad000 */
[----:B------:R-:W-:Y:S02]  /*05d0*/  FFMA.FTZ R6, R7, R6, 0.041667830199003219604 ;  /* 0x3d2aabe307067423 */ /* 0x000fe40000010006 */
[----:B------:R-:W-:Y:S01]  /*05e0*/  FFMA.FTZ R11, R14, R11, 0.0083824126049876213074 ;  /* 0x3c0956630e0b7423 */ /* 0x000fe2000001000b */
[----:B------:R-:W-:-:S02]  /*05f0*/  FSEL R9, R12, 127, P3 ;  /* 0x42fe00000c097808 */ /* 0x000fc40001800000 */
[----:B------:R-:W-:Y:S01]  /*0600*/  FSEL R8, R10, 127, P5 ;  /* 0x42fe00000a087808 */ /* 0x000fe20002800000 */
[C---:B------:R-:W-:Y:S01]  /*0610*/  FFMA.FTZ R13, R14.reuse, R11, 0.041667830199003219604 ;  /* 0x3d2aabe30e0d7423 */ /* 0x040fe2000001000b */
[C---:B------:R-:W-:Y:S01]  /*0620*/  FFMA.FTZ R6, R7.reuse, R6, 0.16666397452354431152 ;  /* 0x3e2aa9f607067423 */ /* 0x040fe20000010006 */
[----:B------:R-:W0:Y:S02]  /*0630*/  MUFU.EX2 R11, R9 ;  /* 0x00000009000b7308 */ /* 0x000e240000000800 */
[----:B------:R-:W-:Y:S01]  /*0640*/  FFMA.FTZ R13, R14, R13, 0.16666397452354431152 ;  /* 0x3e2aa9f60e0d7423 */ /* 0x000fe2000001000d */
[----:B------:R-:W-:-:S05]  /*0650*/  FFMA.FTZ R6, R7, R6, 0.49999994039535522461 ;  /* 0x3efffffe07067423 */ /* 0x000fca0000010006 */
[----:B------:R-:W1:Y:S01]  /*0660*/  MUFU.EX2 R10, R8 ;  /* 0x00000008000a7308 */ /* 0x000e620000000800 */
[----:B------:R-:W-:Y:S01]  /*0670*/  FFMA.FTZ R13, R14, R13, 0.49999994039535522461 ;  /* 0x3efffffe0e0d7423 */ /* 0x000fe2000001000d */
[----:B------:R-:W-:-:S03]  /*0680*/  FMUL R6, R7, R6 ;  /* 0x0000000607067220 */ /* 0x000fc60000400000 */
[C---:B------:R-:W-:Y:S01]  /*0690*/  FMUL R15, R14.reuse, R13 ;  /* 0x0000000d0e0f7220 */ /* 0x040fe20000400000 */
[----:B------:R-:W-:Y:S01]  /*06a0*/  FFMA.FTZ R13, R7, R6, R7 ;  /* 0x00000006070d7223 */ /* 0x000fe20000010007 */
[----:B0-----:R-:W-:Y:S01]  /*06b0*/  FADD R12, R11, -1 ;  /* 0xbf8000000b0c7421 */ /* 0x001fe20000000000 */
[----:B------:R-:W0:Y:S01]  /*06c0*/  LDC.64 R6, c[0x0][0x218] ;  /* 0x00008600ff067b82 */ /* 0x000e220000000a00 */
[----:B------:R-:W-:Y:S01]  /*06d0*/  FFMA.FTZ R14, R14, R15, R14 ;  /* 0x0000000f0e0e7223 */ /* 0x000fe2000001000e */
[----:B------:R-:W-:Y:S01]  /*06e0*/  FSETP.NEU.AND P2, PT, R17, RZ, PT ;  /* 0x000000ff1100720b */ /* 0x000fe20003f4d000 */
[C---:B-1----:R-:W-:Y:S02]  /*06f0*/  FADD R15, R10.reuse, -1 ;  /* 0xbf8000000a0f7421 */ /* 0x042fe40000000000 */
[----:B------:R-:W-:Y:S01]  /*0700*/  FFMA.FTZ R11, R11, R14, R12 ;  /* 0x0000000e0b0b7223 */ /* 0x000fe2000001000c */
[----:B------:R-:W-:Y:S01]  /*0710*/  FSETP.NEU.AND P1, PT, R19, RZ, PT ;  /* 0x000000ff1300720b */ /* 0x000fe20003f2d000 */
[----:B------:R-:W-:-:S02]  /*0720*/  FFMA.FTZ R10, R10, R13, R15 ;  /* 0x0000000d0a0a7223 */ /* 0x000fc4000001000f */
[----:B------:R-:W-:Y:S01]  /*0730*/  @!P3 FADD R11, R11, R11 ;  /* 0x0000000b0b0bb221 */ /* 0x000fe20000000000 */
[C---:B------:R-:W-:Y:S01]  /*0740*/  FSETP.GT.AND P4, PT, R9.reuse, 128, PT ;  /* 0x430000000900780b */ /* 0x040fe20003f84000 */
[----:B------:R-:W-:Y:S01]  /*0750*/  @!P5 FADD R10, R10, R10 ;  /* 0x0000000a0a0ad221 */ /* 0x000fe20000000000 */
[C---:B------:R-:W-:Y:S02]  /*0760*/  FSETP.GT.AND P5, PT, R8.reuse, 128, PT ;  /* 0x430000000800780b */ /* 0x040fe40003fa4000 */
[----:B------:R-:W-:Y:S02]  /*0770*/  FSETP.GEU.AND P3, PT, R9, -25, PT ;  /* 0xc1c800000900780b */ /* 0x000fe40003f6e000 */
[----:B------:R-:W-:Y:S02]  /*0780*/  FSEL R11, R11, +INF , !P4 ;  /* 0x7f8000000b0b7808 */ /* 0x000fe40006000000 */
[----:B------:R-:W-:Y:S02]  /*0790*/  FSETP.GEU.AND P4, PT, R8, -25, PT ;  /* 0xc1c800000800780b */ /* 0x000fe40003f8e000 */
[----:B------:R-:W-:Y:S01]  /*07a0*/  FSEL R10, R10, +INF , !P5 ;  /* 0x7f8000000a0a7808 */ /* 0x000fe20006800000 */
[----:B------:R-:W-:Y:S01]  /*07b0*/  FADD R8, R17, R17 ;  /* 0x0000001111087221 */ /* 0x000fe20000000000 */
[----:B------:R-:W-:Y:S01]  /*07c0*/  FSEL R12, R11, -1, P3 ;  /* 0xbf8000000b0c7808 */ /* 0x000fe20001800000 */
[----:B------:R-:W-:Y:S01]  /*07d0*/  @!P1 FADD R12, R19, R19 ;  /* 0x00000013130c9221 */ /* 0x000fe20000000000 */
[----:B------:R-:W-:Y:S01]  /*07e0*/  @P2 FSEL R8, R10, -1, P4 ;  /* 0xbf8000000a082808 */ /* 0x000fe20002000000 */
[----:B------:R1:W-:Y:S01]  /*07f0*/  @!P0 STG.E.64 desc[UR4][R2.64], R4 ;  /* 0x0000000402008986 */ /* 0x0003e2000c101b04 */
[----:B------:R-:W-:-:S02]  /*0800*/  FSETP.GT.AND P2, PT, R17, RZ, PT ;  /* 0x000000ff1100720b */ /* 0x000fc40003f44000 */
[----:B------:R-:W-:Y:S01]  /*0810*/  FSETP.GT.AND P1, PT, R19, RZ, PT ;  /* 0x000000ff1300720b */ /* 0x000fe20003f24000 */
[----:B0-----:R-:W-:Y:S01]  /*0820*/  IMAD.WIDE R6, R0, 0x4, R6 ;  /* 0x0000000400067825 */ /* 0x001fe200078e0206 */
[----:B------:R-:W-:Y:S02]  /*0830*/  FSEL R8, R17, R8, P2 ;  /* 0x0000000811087208 */ /* 0x000fe40001000000 */
[----:B------:R-:W-:Y:S01]  /*0840*/  FSEL R9, R19, R12, P1 ;  /* 0x0000000c13097208 */ /* 0x000fe20000800000 */
[----:B------:R-:W-:Y:S08]  /*0850*/  @P0 EXIT ;  /* 0x000000000000094d */ /* 0x000ff00003800000 */
[----:B------:R-:W-:Y:S01]  /*0860*/  STG.E.64 desc[UR4][R6.64], R8 ;  /* 0x0000000806007986 */ /* 0x000fe2000c101b04 */
[----:B------:R-:W-:Y:S05]  /*0870*/  EXIT ;  /* 0x000000000000794d */ /* 0x000fea0003800000 */
.L_x_0:
[----:B------:R-:W-:-:S00]  /*0880*/  BRA `(.L_x_0) ;  /* 0xfffffffc00fc7947 */ /* 0x000fc0000383ffff */
[----:B------:R-:W-:-:S00]  /*0890*/  NOP ;  /* 0x0000000000007918 */ /* 0x000fc00000000000 */
        /* <DEDUP_REMOVED lines=14> */
.L_x_1:


//--------------------- .nv.global.init           --------------------------
	.section	.nv.global.init,"aw",@progbits
.nv.global.init:
	.type		_$_str,@object
	.size		_$_str,(_$_str_$_2 - _$_str)
_$_str:
        /*0000*/ 	.byte	0x5f, 0x5f, 0x43, 0x55, 0x44, 0x41, 0x5f, 0x46, 0x54, 0x5a, 0x00
	.type		_$_str_$_2,@object
	.size		_$_str_$_2,(.L_1 - _$_str_$_2)
_$_str_$_2:
        /*000b*/ 	.byte	0x5f, 0x5f, 0x43, 0x55, 0x44, 0x41, 0x5f, 0x50, 0x52, 0x45, 0x43, 0x5f, 0x53, 0x51, 0x52, 0x54
        /*001b*/ 	.byte	0x00
.L_1:


//--------------------- .nv.constant0.triton_poi_fused__native_batch_norm_legit_no_training_convolution_elu_0 --------------------------
	.section	.nv.constant0.triton_poi_fused__native_batch_norm_legit_no_training_convolution_elu_0,"a",@progbits
	.sectionflags	@""
	.align	4
.nv.constant0.triton_poi_fused__native_batch_norm_legit_no_training_convolution_elu_0:
	.zero		588
